//
// Generated by NVIDIA NVVM Compiler
//
// Compiler Build ID: CL-36424714
// Cuda compilation tools, release 13.0, V13.0.88
// Based on NVVM 20.0.0
//

.version 9.0
.target sm_100
.address_size 64

	// .globl	_Z13bit_shift_gpuPfS_i

.visible .entry _Z13bit_shift_gpuPfS_i(
	.param .u64 .ptr .align 1 _Z13bit_shift_gpuPfS_i_param_0,
	.param .u64 .ptr .align 1 _Z13bit_shift_gpuPfS_i_param_1,
	.param .u32 _Z13bit_shift_gpuPfS_i_param_2
)
{
	.reg .pred 	%p<2>;
	.reg .b32 	%r<7>;
	.reg .b32 	%f<2>;
	.reg .b64 	%rd<8>;

	ld.param.u64 	%rd1, [_Z13bit_shift_gpuPfS_i_param_0];
	ld.param.u64 	%rd2, [_Z13bit_shift_gpuPfS_i_param_1];
	ld.param.u32 	%r2, [_Z13bit_shift_gpuPfS_i_param_2];
	mov.u32 	%r3, %ctaid.x;
	mov.u32 	%r4, %ntid.x;
	mov.u32 	%r5, %tid.x;
	mad.lo.s32 	%r1, %r3, %r4, %r5;
	add.s32 	%r6, %r2, -1;
	setp.ge.s32 	%p1, %r1, %r6;
	@%p1 bra 	$L__BB0_2;
	cvta.to.global.u64 	%rd3, %rd1;
	cvta.to.global.u64 	%rd4, %rd2;
	mul.wide.s32 	%rd5, %r1, 4;
	add.s64 	%rd6, %rd3, %rd5;
	ld.global.f32 	%f1, [%rd6+4];
	add.s64 	%rd7, %rd4, %rd5;
	st.global.f32 	[%rd7], %f1;
$L__BB0_2:
	ret;

}


// ===== COMPILED SASS (sm_100) =====

	.target	sm_100

	.elftype	@"ET_EXEC"


//--------------------- .note.nv.tkinfo           --------------------------
	.section	.note.nv.tkinfo,"",@"SHT_NOTE"
	.sectionflags	@"SHF_NOTE_NV_TKINFO"
	.tkinfo
        /*0018*/ 	.word	0x00000002
        /*0030*/ 	.string	""
        /*0030*/ 	.string	"ptxas"
        /*0030*/ 	.string	"Cuda compilation tools, release 13.0, V13.0.88"
        /*0030*/ 	.string	"Build cuda_13.0.r13.0/compiler.36424714_0"
        /*0030*/ 	.string	"-arch sm_100 -m 64 "



//--------------------- .note.nv.cuinfo           --------------------------
	.section	.note.nv.cuinfo,"",@"SHT_NOTE"
	.sectionflags	@"SHF_NOTE_NV_CUINFO"
        /*0018*/ 	.short	0x0002
        /*001a*/ 	.short	0x0064
        /*001c*/ 	.short	0x0082
	.zero		2


//--------------------- .nv.info                  --------------------------
	.section	.nv.info,"",@"SHT_CUDA_INFO"
	.align	4


	//----- nvinfo : EIATTR_REGCOUNT
	.align		4
        /*0000*/ 	.byte	0x04, 0x2f
        /*0002*/ 	.short	(.L_1 - .L_0)
	.align		4
.L_0:
        /*0004*/ 	.word	index@(_Z13bit_shift_gpuPfS_i)
        /*0008*/ 	.word	0x0000000a


	//----- nvinfo : EIATTR_FRAME_SIZE
	.align		4
.L_1:
        /*000c*/ 	.byte	0x04, 0x11
        /*000e*/ 	.short	(.L_3 - .L_2)
	.align		4
.L_2:
        /*0010*/ 	.word	index@(_Z13bit_shift_gpuPfS_i)
        /*0014*/ 	.word	0x00000000


	//----- nvinfo : EIATTR_MIN_STACK_SIZE
	.align		4
.L_3:
        /*0018*/ 	.byte	0x04, 0x12
        /*001a*/ 	.short	(.L_5 - .L_4)
	.align		4
.L_4:
        /*001c*/ 	.word	index@(_Z13bit_shift_gpuPfS_i)
        /*0020*/ 	.word	0x00000000
.L_5:


//--------------------- .nv.compat                --------------------------
	.section	.nv.compat,"",@"SHT_CUDA_COMPAT_INFO"
	.align	4
        /*0000*/ 	.byte	0x02, 0x09, 0x00, 0x00, 0x02, 0x02, 0x01, 0x00, 0x02, 0x05, 0x05, 0x00, 0x03, 0x07, 0x01, 0x01
        /*0010*/ 	.byte	0x02, 0x03, 0x00, 0x00, 0x02, 0x06, 0x01, 0x00, 0x04, 0x0b, 0x08, 0x00, 0x09, 0x00, 0x00, 0x00
        /*0020*/ 	.byte	0x00, 0x00, 0x00, 0x00


//--------------------- .nv.info._Z13bit_shift_gpuPfS_i --------------------------
	.section	.nv.info._Z13bit_shift_gpuPfS_i,"",@"SHT_CUDA_INFO"
	.sectionflags	@""
	.align	4


	//----- nvinfo : EIATTR_CUDA_API_VERSION
	.align		4
        /*0000*/ 	.byte	0x04, 0x37
        /*0002*/ 	.short	(.L_7 - .L_6)
.L_6:
        /*0004*/ 	.word	0x00000082


	//----- nvinfo : EIATTR_KPARAM_INFO
	.align		4
.L_7:
        /*0008*/ 	.byte	0x04, 0x17
        /*000a*/ 	.short	(.L_9 - .L_8)
.L_8:
        /*000c*/ 	.word	0x00000000
        /*0010*/ 	.short	0x0002
        /*0012*/ 	.short	0x0010
        /*0014*/ 	.byte	0x00, 0xf0, 0x11, 0x00


	//----- nvinfo : EIATTR_KPARAM_INFO
	.align		4
.L_9:
        /*0018*/ 	.byte	0x04, 0x17
        /*001a*/ 	.short	(.L_11 - .L_10)
.L_10:
        /*001c*/ 	.word	0x00000000
        /*0020*/ 	.short	0x0001
        /*0022*/ 	.short	0x0008
        /*0024*/ 	.byte	0x00, 0xf5, 0x21, 0x00


	//----- nvinfo : EIATTR_KPARAM_INFO
	.align		4
.L_11:
        /*0028*/ 	.byte	0x04, 0x17
        /*002a*/ 	.short	(.L_13 - .L_12)
.L_12:
        /*002c*/ 	.word	0x00000000
        /*0030*/ 	.short	0x0000
        /*0032*/ 	.short	0x0000
        /*0034*/ 	.byte	0x00, 0xf5, 0x21, 0x00


	//----- nvinfo : EIATTR_SPARSE_MMA_MASK
	.align		4
.L_13:
        /*0038*/ 	.byte	0x03, 0x50
        /*003a*/ 	.short	0x0000


	//----- nvinfo : EIATTR_MAXREG_COUNT
	.align		4
        /*003c*/ 	.byte	0x03, 0x1b
        /*003e*/ 	.short	0x00ff


	//----- nvinfo : EIATTR_MERCURY_ISA_VERSION
	.align		4
        /*0040*/ 	.byte	0x03, 0x5f
        /*0042*/ 	.short	0x0101


	//----- nvinfo : EIATTR_VRC_CTA_INIT_COUNT
	.align		4
        /*0044*/ 	.byte	0x02, 0x4a
	.zero		1
	.zero		1


	//----- nvinfo : EIATTR_EXIT_INSTR_OFFSETS
	.align		4
        /*0048*/ 	.byte	0x04, 0x1c
        /*004a*/ 	.short	(.L_15 - .L_14)


	//   ....[0]....
.L_14:
        /*004c*/ 	.word	0x00000080


	//   ....[1]....
        /*0050*/ 	.word	0x00000100


	//----- nvinfo : EIATTR_CBANK_PARAM_SIZE
	.align		4
.L_15:
        /*0054*/ 	.byte	0x03, 0x19
        /*0056*/ 	.short	0x0014


	//----- nvinfo : EIATTR_PARAM_CBANK
	.align		4
        /*0058*/ 	.byte	0x04, 0x0a
        /*005a*/ 	.short	(.L_17 - .L_16)
	.align		4
.L_16:
        /*005c*/ 	.word	index@(.nv.constant0._Z13bit_shift_gpuPfS_i)
        /*0060*/ 	.short	0x0380
        /*0062*/ 	.short	0x0014


	//----- nvinfo : EIATTR_SW_WAR
	.align		4
.L_17:
        /*0064*/ 	.byte	0x04, 0x36
        /*0066*/ 	.short	(.L_19 - .L_18)
.L_18:
        /*0068*/ 	.word	0x00000008
.L_19:


//--------------------- .nv.callgraph             --------------------------
	.section	.nv.callgraph,"",@"SHT_CUDA_CALLGRAPH"
	.align	4
	.sectionentsize	8
	.align		4
        /*0000*/ 	.word	0x00000000
	.align		4
        /*0004*/ 	.word	0xffffffff
	.align		4
        /*0008*/ 	.word	0x00000000
	.align		4
        /*000c*/ 	.word	0xfffffffe
	.align		4
        /*0010*/ 	.word	0x00000000
	.align		4
        /*0014*/ 	.word	0xfffffffd
	.align		4
        /*0018*/ 	.word	0x00000000
	.align		4
        /*001c*/ 	.word	0xfffffffc


//--------------------- .text._Z13bit_shift_gpuPfS_i --------------------------
	.section	.text._Z13bit_shift_gpuPfS_i,"ax",@progbits
	.align	128
        .global         _Z13bit_shift_gpuPfS_i
        .type           _Z13bit_shift_gpuPfS_i,@function
        .size           _Z13bit_shift_gpuPfS_i,(.L_x_1 - _Z13bit_shift_gpuPfS_i)
        .other          _Z13bit_shift_gpuPfS_i,@"STO_CUDA_ENTRY STV_DEFAULT"
_Z13bit_shift_gpuPfS_i:
.text._Z13bit_shift_gpuPfS_i:
[----:B------:R-:W-:Y:S01]  /*0000*/  LDC R1, c[0x0][0x37c] ;  /* 0x0000df00ff017b82 */ /* 0x000fe20000000800 */
[----:B------:R-:W0:Y:S07]  /*0010*/  S2R R0, SR_TID.X ;  /* 0x0000000000007919 */ /* 0x000e2e0000002100 */
[----:B------:R-:W0:Y:S01]  /*0020*/  S2UR UR5, SR_CTAID.X ;  /* 0x00000000000579c3 */ /* 0x000e220000002500 */
[----:B------:R-:W1:Y:S07]  /*0030*/  LDCU UR4, c[0x0][0x390] ;  /* 0x00007200ff0477ac */ /* 0x000e6e0008000800 */
[----:B------:R-:W0:Y:S01]  /*0040*/  LDC R7, c[0x0][0x360] ;  /* 0x0000d800ff077b82 */ /* 0x000e220000000800 */
[----:B-1----:R-:W-:Y:S01]  /*0050*/  UIADD3 UR4, UPT, UPT, UR4, -0x1, URZ ;  /* 0xffffffff04047890 */ /* 0x002fe2000fffe0ff */
[----:B0-----:R-:W-:-:S05]  /*0060*/  IMAD R7, R7, UR5, R0 ;  /* 0x0000000507077c24 */ /* 0x001fca000f8e0200 */
[----:B------:R-:W-:-:S13]  /*0070*/  ISETP.GE.AND P0, PT, R7, UR4, PT ;  /* 0x0000000407007c0c */ /* 0x000fda000bf06270 */
[----:B------:R-:W-:Y:S05]  /*0080*/  @P0 EXIT ;  /* 0x000000000000094d */ /* 0x000fea0003800000 */
[----:B------:R-:W0:Y:S01]  /*0090*/  LDC.64 R2, c[0x0][0x380] ;  /* 0x0000e000ff027b82 */ /* 0x000e220000000a00 */
[----:B------:R-:W1:Y:S07]  /*00a0*/  LDCU.64 UR4, c[0x0][0x358] ;  /* 0x00006b00ff0477ac */ /* 0x000e6e0008000a00 */
[----:B------:R-:W2:Y:S01]  /*00b0*/  LDC.64 R4, c[0x0][0x388] ;  /* 0x0000e200ff047b82 */ /* 0x000ea20000000a00 */
[----:B0-----:R-:W-:-:S06]  /*00c0*/  IMAD.WIDE R2, R7, 0x4, R2 ;  /* 0x0000000407027825 */ /* 0x001fcc00078e0202 */
[----:B-1----:R-:W3:Y:S01]  /*00d0*/  LDG.E R3, desc[UR4][R2.64+0x4] ;  /* 0x0000040402037981 */ /* 0x002ee2000c1e1900 */
[----:B--2---:R-:W-:-:S05]  /*00e0*/  IMAD.WIDE R4, R7, 0x4, R4 ;  /* 0x0000000407047825 */ /* 0x004fca00078e0204 */
[----:B---3--:R-:W-:Y:S01]  /*00f0*/  STG.E desc[UR4][R4.64], R3 ;  /* 0x0000000304007986 */ /* 0x008fe2000c101904 */
[----:B------:R-:W-:Y:S05]  /*0100*/  EXIT ;  /* 0x000000000000794d */ /* 0x000fea0003800000 */
.L_x_0:
[----:B------:R-:W-:-:S00]  /*0110*/  BRA `(.L_x_0) ;  /* 0xfffffffc00fc7947 */ /* 0x000fc0000383ffff */
[----:B------:R-:W-:-:S00]  /*0120*/  NOP ;  /* 0x0000000000007918 */ /* 0x000fc00000000000 */
        /* <DEDUP_REMOVED lines=13> */
.L_x_1:


//--------------------- .nv.shared.reserved.0     --------------------------
	.section	.nv.shared.reserved.0,"aw",@nobits
	.weak		__nv_reservedSMEM_offset_0_alias
	.size		__nv_reservedSMEM_offset_0_alias, 0, 64
	.other		__nv_reservedSMEM_offset_0_alias,@"STO_CUDA_RESERVED_SHARED STV_DEFAULT"
__nv_reservedSMEM_offset_0_alias:
	.zero		0
	.zero		64


//--------------------- .nv.constant0._Z13bit_shift_gpuPfS_i --------------------------
	.section	.nv.constant0._Z13bit_shift_gpuPfS_i,"a",@progbits
	.sectionflags	@""
	.align	4
.nv.constant0._Z13bit_shift_gpuPfS_i:
	.zero		916


//--------------------- SYMBOLS --------------------------

	.type		.nv.reservedSmem.offset0,@object
	.size		.nv.reservedSmem.offset0,0x4
